	.headerflags	@"EF_CUDA_TEXMODE_UNIFIED EF_CUDA_64BIT_ADDRESS EF_CUDA_ACCELERATORS EF_CUDA_SM90 EF_CUDA_VIRTUAL_SM(EF_CUDA_SM90)"
	.elftype	@"ET_EXEC"


//--------------------- .nv.info                  --------------------------
	.section	.nv.info,"",@"SHT_CUDA_INFO"
	.align	4


	//----- nvinfo : EIATTR_REGCOUNT
	.align		4
        /*0000*/ 	.byte	0x04, 0x2f
        /*0002*/ 	.short	(.L_1 - .L_0)
	.align		4
.L_0:
        /*0004*/ 	.word	index@(triton_poi_fused_repeat_0)
        /*0008*/ 	.word	0x0000000c


	//----- nvinfo : EIATTR_MIN_STACK_SIZE
	.align		4
.L_1:
        /*000c*/ 	.byte	0x04, 0x12
        /*000e*/ 	.short	(.L_3 - .L_2)
	.align		4
.L_2:
        /*0010*/ 	.word	index@(triton_poi_fused_repeat_0)
        /*0014*/ 	.word	0x00000000


	//----- nvinfo : EIATTR_FRAME_SIZE
	.align		4
.L_3:
        /*0018*/ 	.byte	0x04, 0x11
        /*001a*/ 	.short	(.L_5 - .L_4)
	.align		4
.L_4:
        /*001c*/ 	.word	index@(triton_poi_fused_repeat_0)
        /*0020*/ 	.word	0x00000000


	//----- nvinfo : EIATTR_MIN_STACK_SIZE
	.align		4
.L_5:
        /*0024*/ 	.byte	0x04, 0x12
        /*0026*/ 	.short	(.L_7 - .L_6)
	.align		4
.L_6:
        /*0028*/ 	.word	index@(triton_poi_fused_repeat_0)
        /*002c*/ 	.word	0x00000000
.L_7:


//--------------------- .nv.info.triton_poi_fused_repeat_0 --------------------------
	.section	.nv.info.triton_poi_fused_repeat_0,"",@"SHT_CUDA_INFO"
	.sectionflags	@""
	.align	4


	//----- nvinfo : EIATTR_CUDA_API_VERSION
	.align		4
        /*0000*/ 	.byte	0x04, 0x37
        /*0002*/ 	.short	(.L_9 - .L_8)
.L_8:
        /*0004*/ 	.word	0x0000007c


	//----- nvinfo : EIATTR_KPARAM_INFO
	.align		4
.L_9:
        /*0008*/ 	.byte	0x04, 0x17
        /*000a*/ 	.short	(.L_11 - .L_10)
.L_10:
        /*000c*/ 	.word	0x00000000
        /*0010*/ 	.short	0x0002
        /*0012*/ 	.short	0x0010
        /*0014*/ 	.byte	0x00, 0xf0, 0x11, 0x00


	//----- nvinfo : EIATTR_KPARAM_INFO
	.align		4
.L_11:
        /*0018*/ 	.byte	0x04, 0x17
        /*001a*/ 	.short	(.L_13 - .L_12)
.L_12:
        /*001c*/ 	.word	0x00000000
        /*0020*/ 	.short	0x0001
        /*0022*/ 	.short	0x0008
        /*0024*/ 	.byte	0x00, 0xf4, 0x21, 0x00


	//----- nvinfo : EIATTR_KPARAM_INFO
	.align		4
.L_13:
        /*0028*/ 	.byte	0x04, 0x17
        /*002a*/ 	.short	(.L_15 - .L_14)
.L_14:
        /*002c*/ 	.word	0x00000000
        /*0030*/ 	.short	0x0000
        /*0032*/ 	.short	0x0000
        /*0034*/ 	.byte	0x00, 0xf4, 0x21, 0x00


	//----- nvinfo : EIATTR_SPARSE_MMA_MASK
	.align		4
.L_15:
        /*0038*/ 	.byte	0x03, 0x50
        /*003a*/ 	.short	0x0000


	//----- nvinfo : EIATTR_MAXREG_COUNT
	.align		4
        /*003c*/ 	.byte	0x03, 0x1b
        /*003e*/ 	.short	0x00ff


	//----- nvinfo : EIATTR_EXIT_INSTR_OFFSETS
	.align		4
        /*0040*/ 	.byte	0x04, 0x1c
        /*0042*/ 	.short	(.L_17 - .L_16)


	//   ....[0]....
.L_16:
        /*0044*/ 	.word	0x00000140


	//   ....[1]....
        /*0048*/ 	.word	0x00000160


	//----- nvinfo : EIATTR_REQNTID
	.align		4
.L_17:
        /*004c*/ 	.byte	0x04, 0x10
        /*004e*/ 	.short	(.L_19 - .L_18)
.L_18:
        /*0050*/ 	.word	0x00000020
        /*0054*/ 	.word	0x00000001
        /*0058*/ 	.word	0x00000001


	//----- nvinfo : EIATTR_CBANK_PARAM_SIZE
	.align		4
.L_19:
        /*005c*/ 	.byte	0x03, 0x19
        /*005e*/ 	.short	0x0014


	//----- nvinfo : EIATTR_PARAM_CBANK
	.align		4
        /*0060*/ 	.byte	0x04, 0x0a
        /*0062*/ 	.short	(.L_21 - .L_20)
	.align		4
.L_20:
        /*0064*/ 	.word	index@(.nv.constant0.triton_poi_fused_repeat_0)
        /*0068*/ 	.short	0x0210
        /*006a*/ 	.short	0x0014


	//----- nvinfo : EIATTR_SW_WAR
	.align		4
.L_21:
        /*006c*/ 	.byte	0x04, 0x36
        /*006e*/ 	.short	(.L_23 - .L_22)
.L_22:
        /*0070*/ 	.word	0x00000008
.L_23:


//--------------------- .nv.callgraph             --------------------------
	.section	.nv.callgraph,"",@"SHT_CUDA_CALLGRAPH"
	.align	4
	.sectionentsize	8
	.align		4
        /*0000*/ 	.word	0x00000000
	.align		4
        /*0004*/ 	.word	0xffffffff
	.align		4
        /*0008*/ 	.word	0x00000000
	.align		4
        /*000c*/ 	.word	0xfffffffe
	.align		4
        /*0010*/ 	.word	0x00000000
	.align		4
        /*0014*/ 	.word	0xfffffffd
	.align		4
        /*0018*/ 	.word	0x00000000
	.align		4
        /*001c*/ 	.word	0xfffffffc


//--------------------- .text.triton_poi_fused_repeat_0 --------------------------
	.section	.text.triton_poi_fused_repeat_0,"ax",@progbits
	.align	128
        .global         triton_poi_fused_repeat_0
        .type           triton_poi_fused_repeat_0,@function
        .size           triton_poi_fused_repeat_0,(.L_x_1 - triton_poi_fused_repeat_0)
        .other          triton_poi_fused_repeat_0,@"STO_CUDA_ENTRY STV_DEFAULT"
triton_poi_fused_repeat_0:
.text.triton_poi_fused_repeat_0:
[----:B------:R-:W0:Y:S02]  /*0000*/  LDC R1, c[0x0][0x28] ;  /* 0x00000a00ff017b82 */ /* 0x000e240000000800 */
[----:B------:R-:W1:Y:S01]  /*0010*/  S2R R6, SR_TID.X ;  /* 0x0000000000067919 */ /* 0x000e620000002100 */
[----:B------:R-:W2:Y:S01]  /*0020*/  LDC.64 R2, c[0x0][0x210] ;  /* 0x00008400ff027b82 */ /* 0x000ea20000000a00 */
[----:B------:R-:W-:Y:S01]  /*0030*/  IMAD.MOV.U32 R9, RZ, RZ, RZ ;  /* 0x000000ffff097224 */ /* 0x000fe200078e00ff */
[----:B------:R-:W-:Y:S01]  /*0040*/  ULDC.64 UR4, c[0x0][0x208] ;  /* 0x0000820000047ab9 */ /* 0x000fe20000000a00 */
[----:B------:R-:W3:Y:S01]  /*0050*/  S2R R7, SR_CTAID.X ;  /* 0x0000000000077919 */ /* 0x000ee20000002500 */
[----:B-1----:R-:W-:Y:S02]  /*0060*/  LOP3.LUT R0, R6, 0xf, RZ, 0xc0, !PT ;  /* 0x0000000f06007812 */ /* 0x002fe400078ec0ff */
[----:B---3--:R-:W-:-:S03]  /*0070*/  SHF.R.S32.HI R4, RZ, 0x1b, R7 ;  /* 0x0000001bff047819 */ /* 0x008fc60000011407 */
[----:B------:R-:W-:Y:S01]  /*0080*/  IMAD R7, R7, 0x10, R0 ;  /* 0x0000001007077824 */ /* 0x000fe200078e0200 */
[----:B------:R-:W-:-:S04]  /*0090*/  SGXT R0, R4, 0x1 ;  /* 0x000000010400781a */ /* 0x000fc80000000200 */
[----:B------:R-:W-:Y:S02]  /*00a0*/  ISETP.GE.AND P0, PT, R7, 0x10, PT ;  /* 0x000000100700780c */ /* 0x000fe40003f06270 */
[----:B------:R-:W-:-:S04]  /*00b0*/  LEA.HI R0, R0, R7, RZ, 0x2 ;  /* 0x0000000700007211 */ /* 0x000fc800078f10ff */
[----:B------:R-:W-:-:S05]  /*00c0*/  LOP3.LUT R0, R0, 0xfffffffc, RZ, 0xc0, !PT ;  /* 0xfffffffc00007812 */ /* 0x000fca00078ec0ff */
[----:B------:R-:W-:-:S04]  /*00d0*/  IMAD.IADD R5, R7, 0x1, -R0 ;  /* 0x0000000107057824 */ /* 0x000fc800078e0a00 */
[----:B--2---:R-:W-:Y:S02]  /*00e0*/  IMAD.WIDE R2, R5, 0x4, R2 ;  /* 0x0000000405027825 */ /* 0x004fe400078e0202 */
[----:B------:R-:W1:Y:S03]  /*00f0*/  LDC.64 R4, c[0x0][0x218] ;  /* 0x00008600ff047b82 */ /* 0x000e660000000a00 */
[----:B------:R2:W5:Y:S01]  /*0100*/  @!P0 LDG.E R9, desc[UR4][R2.64] ;  /* 0x0000000402098981 */ /* 0x000562000c1e1900 */
[----:B------:R-:W-:-:S04]  /*0110*/  LOP3.LUT P0, RZ, R6, 0x10, RZ, 0xc0, !PT ;  /* 0x0000001006ff7812 */ /* 0x000fc8000780c0ff */
[C---:B------:R-:W-:Y:S01]  /*0120*/  ISETP.LT.AND P0, PT, R7.reuse, 0x10, !P0 ;  /* 0x000000100700780c */ /* 0x040fe20004701270 */
[----:B-1----:R-:W-:-:S12]  /*0130*/  IMAD.WIDE R4, R7, 0x4, R4 ;  /* 0x0000000407047825 */ /* 0x002fd800078e0204 */
[----:B--2---:R-:W-:Y:S05]  /*0140*/  @!P0 EXIT ;  /* 0x000000000000894d */ /* 0x004fea0003800000 */
[----:B-----5:R-:W-:Y:S01]  /*0150*/  STG.E desc[UR4][R4.64], R9 ;  /* 0x0000000904007986 */ /* 0x020fe2000c101904 */
[----:B------:R-:W-:Y:S05]  /*0160*/  EXIT ;  /* 0x000000000000794d */ /* 0x000fea0003800000 */
.L_x_0:
[----:B------:R-:W-:-:S00]  /*0170*/  BRA `(.L_x_0) ;  /* 0xfffffffc00fc7947 */ /* 0x000fc0000383ffff */
[----:B------:R-:W-:-:S00]  /*0180*/  NOP ;  /* 0x0000000000007918 */ /* 0x000fc00000000000 */
[----:B------:R-:W-:-:S00]  /*0190*/  NOP ;  /* 0x0000000000007918 */ /* 0x000fc00000000000 */
[----:B------:R-:W-:-:S00]  /*01a0*/  NOP ;  /* 0x0000000000007918 */ /* 0x000fc00000000000 */
[----:B------:R-:W-:-:S00]  /*01b0*/  NOP ;  /* 0x0000000000007918 */ /* 0x000fc00000000000 */
[----:B------:R-:W-:-:S00]  /*01c0*/  NOP ;  /* 0x0000000000007918 */ /* 0x000fc00000000000 */
[----:B------:R-:W-:-:S00]  /*01d0*/  NOP ;  /* 0x0000000000007918 */ /* 0x000fc00000000000 */
[----:B------:R-:W-:-:S00]  /*01e0*/  NOP ;  /* 0x0000000000007918 */ /* 0x000fc00000000000 */
[----:B------:R-:W-:-:S00]  /*01f0*/  NOP ;  /* 0x0000000000007918 */ /* 0x000fc00000000000 */
.L_x_1:


//--------------------- .nv.constant0.triton_poi_fused_repeat_0 --------------------------
	.section	.nv.constant0.triton_poi_fused_repeat_0,"a",@progbits
	.sectionflags	@""
	.align	4
.nv.constant0.triton_poi_fused_repeat_0:
	.zero		548
